	.headerflags	@"EF_CUDA_TEXMODE_UNIFIED EF_CUDA_64BIT_ADDRESS EF_CUDA_ACCELERATORS EF_CUDA_SM90 EF_CUDA_VIRTUAL_SM(EF_CUDA_SM90)"
	.elftype	@"ET_EXEC"


//--------------------- .nv.info                  --------------------------
	.section	.nv.info,"",@"SHT_CUDA_INFO"
	.align	4


	//----- nvinfo : EIATTR_REGCOUNT
	.align		4
        /*0000*/ 	.byte	0x04, 0x2f
        /*0002*/ 	.short	(.L_3 - .L_2)
	.align		4
.L_2:
        /*0004*/ 	.word	index@(triton_poi_fused__native_batch_norm_legit_no_training_8)
        /*0008*/ 	.word	0x00000010


	//----- nvinfo : EIATTR_MIN_STACK_SIZE
	.align		4
.L_3:
        /*000c*/ 	.byte	0x04, 0x12
        /*000e*/ 	.short	(.L_5 - .L_4)
	.align		4
.L_4:
        /*0010*/ 	.word	index@(triton_poi_fused__native_batch_norm_legit_no_training_8)
        /*0014*/ 	.word	0x00000000


	//----- nvinfo : EIATTR_FRAME_SIZE
	.align		4
.L_5:
        /*0018*/ 	.byte	0x04, 0x11
        /*001a*/ 	.short	(.L_7 - .L_6)
	.align		4
.L_6:
        /*001c*/ 	.word	index@(triton_poi_fused__native_batch_norm_legit_no_training_8)
        /*0020*/ 	.word	0x00000000


	//----- nvinfo : EIATTR_MIN_STACK_SIZE
	.align		4
.L_7:
        /*0024*/ 	.byte	0x04, 0x12
        /*0026*/ 	.short	(.L_9 - .L_8)
	.align		4
.L_8:
        /*0028*/ 	.word	index@(triton_poi_fused__native_batch_norm_legit_no_training_8)
        /*002c*/ 	.word	0x00000000
.L_9:


//--------------------- .nv.info.triton_poi_fused__native_batch_norm_legit_no_training_8 --------------------------
	.section	.nv.info.triton_poi_fused__native_batch_norm_legit_no_training_8,"",@"SHT_CUDA_INFO"
	.sectionflags	@""
	.align	4


	//----- nvinfo : EIATTR_CUDA_API_VERSION
	.align		4
        /*0000*/ 	.byte	0x04, 0x37
        /*0002*/ 	.short	(.L_11 - .L_10)
.L_10:
        /*0004*/ 	.word	0x0000007c


	//----- nvinfo : EIATTR_KPARAM_INFO
	.align		4
.L_11:
        /*0008*/ 	.byte	0x04, 0x17
        /*000a*/ 	.short	(.L_13 - .L_12)
.L_12:
        /*000c*/ 	.word	0x00000000
        /*0010*/ 	.short	0x0006
        /*0012*/ 	.short	0x0030
        /*0014*/ 	.byte	0x00, 0xf0, 0x11, 0x00


	//----- nvinfo : EIATTR_KPARAM_INFO
	.align		4
.L_13:
        /*0018*/ 	.byte	0x04, 0x17
        /*001a*/ 	.short	(.L_15 - .L_14)
.L_14:
        /*001c*/ 	.word	0x00000000
        /*0020*/ 	.short	0x0005
        /*0022*/ 	.short	0x0028
        /*0024*/ 	.byte	0x00, 0xf4, 0x21, 0x00


	//----- nvinfo : EIATTR_KPARAM_INFO
	.align		4
.L_15:
        /*0028*/ 	.byte	0x04, 0x17
        /*002a*/ 	.short	(.L_17 - .L_16)
.L_16:
        /*002c*/ 	.word	0x00000000
        /*0030*/ 	.short	0x0004
        /*0032*/ 	.short	0x0020
        /*0034*/ 	.byte	0x00, 0xf4, 0x21, 0x00


	//----- nvinfo : EIATTR_KPARAM_INFO
	.align		4
.L_17:
        /*0038*/ 	.byte	0x04, 0x17
        /*003a*/ 	.short	(.L_19 - .L_18)
.L_18:
        /*003c*/ 	.word	0x00000000
        /*0040*/ 	.short	0x0003
        /*0042*/ 	.short	0x0018
        /*0044*/ 	.byte	0x00, 0xf4, 0x21, 0x00


	//----- nvinfo : EIATTR_KPARAM_INFO
	.align		4
.L_19:
        /*0048*/ 	.byte	0x04, 0x17
        /*004a*/ 	.short	(.L_21 - .L_20)
.L_20:
        /*004c*/ 	.word	0x00000000
        /*0050*/ 	.short	0x0002
        /*0052*/ 	.short	0x0010
        /*0054*/ 	.byte	0x00, 0xf4, 0x21, 0x00


	//----- nvinfo : EIATTR_KPARAM_INFO
	.align		4
.L_21:
        /*0058*/ 	.byte	0x04, 0x17
        /*005a*/ 	.short	(.L_23 - .L_22)
.L_22:
        /*005c*/ 	.word	0x00000000
        /*0060*/ 	.short	0x0001
        /*0062*/ 	.short	0x0008
        /*0064*/ 	.byte	0x00, 0xf4, 0x21, 0x00


	//----- nvinfo : EIATTR_KPARAM_INFO
	.align		4
.L_23:
        /*0068*/ 	.byte	0x04, 0x17
        /*006a*/ 	.short	(.L_25 - .L_24)
.L_24:
        /*006c*/ 	.word	0x00000000
        /*0070*/ 	.short	0x0000
        /*0072*/ 	.short	0x0000
        /*0074*/ 	.byte	0x00, 0xf4, 0x21, 0x00


	//----- nvinfo : EIATTR_SPARSE_MMA_MASK
	.align		4
.L_25:
        /*0078*/ 	.byte	0x03, 0x50
        /*007a*/ 	.short	0x0000


	//----- nvinfo : EIATTR_MAXREG_COUNT
	.align		4
        /*007c*/ 	.byte	0x03, 0x1b
        /*007e*/ 	.short	0x00ff


	//----- nvinfo : EIATTR_EXIT_INSTR_OFFSETS
	.align		4
        /*0080*/ 	.byte	0x04, 0x1c
        /*0082*/ 	.short	(.L_27 - .L_26)


	//   ....[0]....
.L_26:
        /*0084*/ 	.word	0x000002e0


	//----- nvinfo : EIATTR_REQNTID
	.align		4
.L_27:
        /*0088*/ 	.byte	0x04, 0x10
        /*008a*/ 	.short	(.L_29 - .L_28)
.L_28:
        /*008c*/ 	.word	0x00000080
        /*0090*/ 	.word	0x00000001
        /*0094*/ 	.word	0x00000001


	//----- nvinfo : EIATTR_CBANK_PARAM_SIZE
	.align		4
.L_29:
        /*0098*/ 	.byte	0x03, 0x19
        /*009a*/ 	.short	0x0034


	//----- nvinfo : EIATTR_PARAM_CBANK
	.align		4
        /*009c*/ 	.byte	0x04, 0x0a
        /*009e*/ 	.short	(.L_31 - .L_30)
	.align		4
.L_30:
        /*00a0*/ 	.word	index@(.nv.constant0.triton_poi_fused__native_batch_norm_legit_no_training_8)
        /*00a4*/ 	.short	0x0210
        /*00a6*/ 	.short	0x0034


	//----- nvinfo : EIATTR_SW_WAR
	.align		4
.L_31:
        /*00a8*/ 	.byte	0x04, 0x36
        /*00aa*/ 	.short	(.L_33 - .L_32)
.L_32:
        /*00ac*/ 	.word	0x00000008
.L_33:


//--------------------- .nv.callgraph             --------------------------
	.section	.nv.callgraph,"",@"SHT_CUDA_CALLGRAPH"
	.align	4
	.sectionentsize	8
	.align		4
        /*0000*/ 	.word	0x00000000
	.align		4
        /*0004*/ 	.word	0xffffffff
	.align		4
        /*0008*/ 	.word	0x00000000
	.align		4
        /*000c*/ 	.word	0xfffffffe
	.align		4
        /*0010*/ 	.word	0x00000000
	.align		4
        /*0014*/ 	.word	0xfffffffd
	.align		4
        /*0018*/ 	.word	0x00000000
	.align		4
        /*001c*/ 	.word	0xfffffffc


//--------------------- .nv.constant4             --------------------------
	.section	.nv.constant4,"a",@progbits
	.align	8
	.align		8
.nv.constant4:
        /*0000*/ 	.dword	_$_str
	.align		8
        /*0008*/ 	.dword	_$_str_$_2


//--------------------- .text.triton_poi_fused__native_batch_norm_legit_no_training_8 --------------------------
	.section	.text.triton_poi_fused__native_batch_norm_legit_no_training_8,"ax",@progbits
	.align	128
        .global         triton_poi_fused__native_batch_norm_legit_no_training_8
        .type           triton_poi_fused__native_batch_norm_legit_no_training_8,@function
        .size           triton_poi_fused__native_batch_norm_legit_no_training_8,(.L_x_1 - triton_poi_fused__native_batch_norm_legit_no_training_8)
        .other          triton_poi_fused__native_batch_norm_legit_no_training_8,@"STO_CUDA_ENTRY STV_DEFAULT"
triton_poi_fused__native_batch_norm_legit_no_training_8:
.text.triton_poi_fused__native_batch_norm_legit_no_training_8:
[----:B------:R-:W-:Y:S01]  /*0000*/  LDC R1, c[0x0][0x28] ;  /* 0x00000a00ff017b82 */ /* 0x000fe20000000800 */
[----:B------:R-:W1:Y:S07]  /*0010*/  S2R R0, SR_TID.X ;  /* 0x0000000000007919 */ /* 0x000e6e0000002100 */
[----:B------:R-:W2:Y:S01]  /*0020*/  LDC.64 R6, c[0x0][0x220] ;  /* 0x00008800ff067b82 */ /* 0x000ea20000000a00 */
[----:B------:R-:W-:Y:S01]  /*0030*/  ULDC.64 UR4, c[0x0][0x208] ;  /* 0x0000820000047ab9 */ /* 0x000fe20000000a00 */
[----:B------:R-:W3:Y:S06]  /*0040*/  S2R R3, SR_CTAID.X ;  /* 0x0000000000037919 */ /* 0x000eec0000002500 */
[----:B------:R-:W4:Y:S08]  /*0050*/  LDC.64 R8, c[0x0][0x228] ;  /* 0x00008a00ff087b82 */ /* 0x000f300000000a00 */
[----:B------:R-:W5:Y:S01]  /*0060*/  LDC.64 R10, c[0x0][0x230] ;  /* 0x00008c00ff0a7b82 */ /* 0x000f620000000a00 */
[----:B-1----:R-:W-:-:S02]  /*0070*/  LOP3.LUT R0, R0, 0x7f, RZ, 0xc0, !PT ;  /* 0x0000007f00007812 */ /* 0x002fc400078ec0ff */
[----:B---3--:R-:W-:Y:S02]  /*0080*/  SHF.R.S32.HI R2, RZ, 0x18, R3 ;  /* 0x00000018ff027819 */ /* 0x008fe40000011403 */
[----:B------:R-:W-:Y:S02]  /*0090*/  LEA R0, R3, R0, 0x7 ;  /* 0x0000000003007211 */ /* 0x000fe400078e38ff */
[----:B------:R-:W-:-:S04]  /*00a0*/  SGXT R3, R2, 0x1 ;  /* 0x000000010203781a */ /* 0x000fc80000000200 */
[----:B------:R-:W-:-:S04]  /*00b0*/  LEA.HI R3, R3, R0, RZ, 0x6 ;  /* 0x0000000003037211 */ /* 0x000fc800078f30ff */
[----:B------:R-:W-:-:S05]  /*00c0*/  SHF.R.S32.HI R3, RZ, 0x6, R3 ;  /* 0x00000006ff037819 */ /* 0x000fca0000011403 */
[----:B------:R-:W-:-:S05]  /*00d0*/  IMAD.HI R2, R3, 0x2aaaaaab, RZ ;  /* 0x2aaaaaab03027827 */ /* 0x000fca00078e02ff */
[----:B------:R-:W-:-:S04]  /*00e0*/  SHF.R.U32.HI R5, RZ, 0x1f, R2 ;  /* 0x0000001fff057819 */ /* 0x000fc80000011602 */
[----:B------:R-:W-:Y:S02]  /*00f0*/  LEA.HI R2, R2, R5, RZ, 0x1d ;  /* 0x0000000502027211 */ /* 0x000fe400078fe8ff */
[----:B------:R-:W1:Y:S03]  /*0100*/  LDC.64 R4, c[0x0][0x218] ;  /* 0x00008600ff047b82 */ /* 0x000e660000000a00 */
[----:B------:R-:W-:-:S04]  /*0110*/  IMAD R13, R2, -0x30, R3 ;  /* 0xffffffd0020d7824 */ /* 0x000fc800078e0203 */
[C---:B--2---:R-:W-:Y:S01]  /*0120*/  IMAD.WIDE R6, R13.reuse, 0x4, R6 ;  /* 0x000000040d067825 */ /* 0x044fe200078e0206 */
[----:B------:R-:W2:Y:S05]  /*0130*/  LDC.64 R2, c[0x0][0x210] ;  /* 0x00008400ff027b82 */ /* 0x000eaa0000000a00 */
[----:B------:R-:W3:Y:S01]  /*0140*/  LDG.E.EL R6, desc[UR4][R6.64] ;  /* 0x0000000406067981 */ /* 0x000ee2000c2e1900 */
[----:B----4-:R-:W-:-:S04]  /*0150*/  IMAD.WIDE R8, R13, 0x4, R8 ;  /* 0x000000040d087825 */ /* 0x010fc800078e0208 */
[C---:B-----5:R-:W-:Y:S02]  /*0160*/  IMAD.WIDE R10, R13.reuse, 0x4, R10 ;  /* 0x000000040d0a7825 */ /* 0x060fe400078e020a */
[----:B------:R-:W4:Y:S02]  /*0170*/  LDG.E.EL R8, desc[UR4][R8.64] ;  /* 0x0000000408087981 */ /* 0x000f24000c2e1900 */
[----:B-1----:R-:W-:Y:S02]  /*0180*/  IMAD.WIDE R4, R13, 0x4, R4 ;  /* 0x000000040d047825 */ /* 0x002fe400078e0204 */
[----:B------:R-:W4:Y:S04]  /*0190*/  LDG.E.EL R11, desc[UR4][R10.64] ;  /* 0x000000040a0b7981 */ /* 0x000f28000c2e1900 */
[----:B------:R1:W5:Y:S01]  /*01a0*/  LDG.E.EL R5, desc[UR4][R4.64] ;  /* 0x0000000404057981 */ /* 0x000362000c2e1900 */
[----:B--2---:R-:W-:-:S05]  /*01b0*/  IMAD.WIDE R2, R0, 0x4, R2 ;  /* 0x0000000400027825 */ /* 0x004fca00078e0202 */
[----:B------:R2:W5:Y:S01]  /*01c0*/  LDG.E R12, desc[UR4][R2.64] ;  /* 0x00000004020c7981 */ /* 0x000562000c1e1900 */
[----:B-1----:R-:W-:Y:S01]  /*01d0*/  HFMA2.MMA R4, -RZ, RZ, 1.625, 0 ;  /* 0x3e800000ff047435 */ /* 0x002fe200000001ff */
[----:B--2---:R-:W1:Y:S02]  /*01e0*/  LDC.64 R2, c[0x0][0x238] ;  /* 0x00008e00ff027b82 */ /* 0x004e640000000a00 */
[----:B-1----:R-:W-:-:S04]  /*01f0*/  IMAD.WIDE R2, R0, 0x4, R2 ;  /* 0x0000000400027825 */ /* 0x002fc800078e0202 */
[----:B---3--:R-:W-:-:S04]  /*0200*/  FADD R6, R6, 9.9999997473787516356e-06 ;  /* 0x3727c5ac06067421 */ /* 0x008fc80000000000 */
[----:B------:R-:W1:Y:S02]  /*0210*/  MUFU.SQRT R7, R6 ;  /* 0x0000000600077308 */ /* 0x000e640000002000 */
[C---:B-1----:R-:W-:Y:S02]  /*0220*/  FSETP.GT.AND P0, PT, R7.reuse, 8.50705917302346158658e+37, PT ;  /* 0x7e8000000700780b */ /* 0x042fe40003f04000 */
[----:B------:R-:W-:-:S11]  /*0230*/  FSETP.GEU.AND P1, PT, R7, 1.175494350822287508e-38, PT ;  /* 0x008000000700780b */ /* 0x000fd60003f2e000 */
[----:B------:R-:W-:-:S04]  /*0240*/  @P0 FMUL R7, R7, 0.25 ;  /* 0x3e80000007070820 */ /* 0x000fc80000400000 */
[----:B------:R-:W-:-:S06]  /*0250*/  @!P1 FMUL R7, R7, 16777216 ;  /* 0x4b80000007079820 */ /* 0x000fcc0000400000 */
[----:B------:R-:W1:Y:S01]  /*0260*/  MUFU.RCP R7, R7 ;  /* 0x0000000700077308 */ /* 0x000e620000001000 */
[----:B------:R-:W-:Y:S01]  /*0270*/  FSEL R4, R4, 1, P0 ;  /* 0x3f80000004047808 */ /* 0x000fe20000000000 */
[----:B-----5:R-:W-:-:S04]  /*0280*/  FADD R5, R12, -R5 ;  /* 0x800000050c057221 */ /* 0x020fc80000000000 */
[----:B------:R-:W-:-:S04]  /*0290*/  @!P1 FMUL R4, R4, 16777216 ;  /* 0x4b80000004049820 */ /* 0x000fc80000400000 */
[----:B-1----:R-:W-:-:S04]  /*02a0*/  FMUL R4, R7, R4 ;  /* 0x0000000407047220 */ /* 0x002fc80000400000 */
[----:B------:R-:W-:-:S04]  /*02b0*/  FMUL R4, R5, R4 ;  /* 0x0000000405047220 */ /* 0x000fc80000400000 */
[----:B----4-:R-:W-:-:S05]  /*02c0*/  FFMA R11, R8, R4, R11 ;  /* 0x00000004080b7223 */ /* 0x010fca000000000b */
[----:B------:R-:W-:Y:S01]  /*02d0*/  STG.E desc[UR4][R2.64], R11 ;  /* 0x0000000b02007986 */ /* 0x000fe2000c101904 */
[----:B------:R-:W-:Y:S05]  /*02e0*/  EXIT ;  /* 0x000000000000794d */ /* 0x000fea0003800000 */
.L_x_0:
[----:B------:R-:W-:-:S00]  /*02f0*/  BRA `(.L_x_0) ;  /* 0xfffffffc00fc7947 */ /* 0x000fc0000383ffff */
[----:B------:R-:W-:-:S00]  /*0300*/  NOP ;  /* 0x0000000000007918 */ /* 0x000fc00000000000 */
[----:B------:R-:W-:-:S00]  /*0310*/  NOP ;  /* 0x0000000000007918 */ /* 0x000fc00000000000 */
[----:B------:R-:W-:-:S00]  /*0320*/  NOP ;  /* 0x0000000000007918 */ /* 0x000fc00000000000 */
[----:B------:R-:W-:-:S00]  /*0330*/  NOP ;  /* 0x0000000000007918 */ /* 0x000fc00000000000 */
[----:B------:R-:W-:-:S00]  /*0340*/  NOP ;  /* 0x0000000000007918 */ /* 0x000fc00000000000 */
[----:B------:R-:W-:-:S00]  /*0350*/  NOP ;  /* 0x0000000000007918 */ /* 0x000fc00000000000 */
[----:B------:R-:W-:-:S00]  /*0360*/  NOP ;  /* 0x0000000000007918 */ /* 0x000fc00000000000 */
[----:B------:R-:W-:-:S00]  /*0370*/  NOP ;  /* 0x0000000000007918 */ /* 0x000fc00000000000 */
.L_x_1:


//--------------------- .nv.global.init           --------------------------
	.section	.nv.global.init,"aw",@progbits
.nv.global.init:
	.type		_$_str,@object
	.size		_$_str,(_$_str_$_2 - _$_str)
_$_str:
        /*0000*/ 	.byte	0x5f, 0x5f, 0x43, 0x55, 0x44, 0x41, 0x5f, 0x46, 0x54, 0x5a, 0x00
	.type		_$_str_$_2,@object
	.size		_$_str_$_2,(.L_1 - _$_str_$_2)
_$_str_$_2:
        /*000b*/ 	.byte	0x5f, 0x5f, 0x43, 0x55, 0x44, 0x41, 0x5f, 0x50, 0x52, 0x45, 0x43, 0x5f, 0x53, 0x51, 0x52, 0x54
        /*001b*/ 	.byte	0x00
.L_1:


//--------------------- .nv.constant0.triton_poi_fused__native_batch_norm_legit_no_training_8 --------------------------
	.section	.nv.constant0.triton_poi_fused__native_batch_norm_legit_no_training_8,"a",@progbits
	.sectionflags	@""
	.align	4
.nv.constant0.triton_poi_fused__native_batch_norm_legit_no_training_8:
	.zero		580
